//
// Generated by NVIDIA NVVM Compiler
//
// Compiler Build ID: CL-36424714
// Cuda compilation tools, release 13.0, V13.0.88
// Based on NVVM 20.0.0
//

.version 9.0
.target sm_100
.address_size 64

	// .globl	compute_grid_info
.extern .shared .align 16 .b8 cnts[];

.visible .entry compute_grid_info(
	.param .u64 .ptr .align 1 compute_grid_info_param_0,
	.param .u32 compute_grid_info_param_1,
	.param .u64 .ptr .align 1 compute_grid_info_param_2,
	.param .u64 .ptr .align 1 compute_grid_info_param_3,
	.param .u64 .ptr .align 1 compute_grid_info_param_4,
	.param .f32 compute_grid_info_param_5,
	.param .f32 compute_grid_info_param_6,
	.param .f32 compute_grid_info_param_7,
	.param .f32 compute_grid_info_param_8
)
{
	.reg .pred 	%p<10>;
	.reg .b32 	%r<45>;
	.reg .b32 	%f<17>;
	.reg .b64 	%rd<15>;

	ld.param.u64 	%rd1, [compute_grid_info_param_0];
	ld.param.u32 	%r15, [compute_grid_info_param_1];
	ld.param.u64 	%rd2, [compute_grid_info_param_2];
	ld.param.u64 	%rd3, [compute_grid_info_param_3];
	ld.param.u64 	%rd4, [compute_grid_info_param_4];
	ld.param.f32 	%f6, [compute_grid_info_param_5];
	ld.param.f32 	%f7, [compute_grid_info_param_6];
	ld.param.f32 	%f8, [compute_grid_info_param_7];
	ld.param.f32 	%f9, [compute_grid_info_param_8];
	mov.u32 	%r38, %tid.x;
	mov.u32 	%r16, %ctaid.x;
	mov.u32 	%r2, %ntid.x;
	mad.lo.s32 	%r17, %r16, %r2, %r38;
	mov.u32 	%r18, %tid.y;
	mov.u32 	%r19, %ctaid.y;
	mov.u32 	%r20, %ntid.y;
	mad.lo.s32 	%r21, %r19, %r20, %r18;
	mov.u32 	%r22, %nctaid.y;
	mad.lo.s32 	%r3, %r17, %r22, %r21;
	setp.ge.s32 	%p1, %r3, %r15;
	@%p1 bra 	$L__BB0_12;
	div.rn.f32 	%f10, %f7, %f6;
	cvt.rzi.s32.f32 	%r4, %f10;
	setp.ge.s32 	%p2, %r38, %r4;
	@%p2 bra 	$L__BB0_4;
	mov.u32 	%r24, cnts;
$L__BB0_3:
	shl.b32 	%r23, %r38, 2;
	add.s32 	%r25, %r24, %r23;
	mov.b32 	%r26, 0;
	st.shared.u32 	[%r25], %r26;
	add.s32 	%r38, %r38, %r2;
	setp.lt.s32 	%p3, %r38, %r4;
	@%p3 bra 	$L__BB0_3;
$L__BB0_4:
	bar.sync 	0;
	cvta.to.global.u64 	%rd5, %rd1;
	mul.wide.s32 	%rd6, %r3, 4;
	add.s64 	%rd7, %rd5, %rd6;
	ld.global.f32 	%f1, [%rd7];
	div.rn.f32 	%f11, %f1, %f6;
	cvt.rzi.s32.f32 	%r28, %f11;
	shl.b32 	%r29, %r28, 2;
	mov.u32 	%r30, cnts;
	add.s32 	%r31, %r30, %r29;
	atom.shared.add.u32 	%r32, [%r31], 1;
	bar.sync 	0;
	setp.lt.s32 	%p4, %r4, 1;
	mov.b32 	%r40, 0;
	mov.f32 	%f16, %f1;
	@%p4 bra 	$L__BB0_11;
	add.f32 	%f2, %f9, %f1;
	mov.b32 	%r39, 0;
	mov.u32 	%r40, %r39;
	mov.u32 	%r42, %r39;
$L__BB0_6:
	shl.b32 	%r34, %r39, 2;
	add.s32 	%r36, %r30, %r34;
	ld.shared.u32 	%r37, [%r36];
	setp.eq.s32 	%p5, %r37, 0;
	@%p5 bra 	$L__BB0_10;
	cvt.rn.f32.u32 	%f3, %r42;
	add.f32 	%f12, %f8, %f3;
	cvt.rn.f32.u32 	%f13, %r39;
	setp.geu.f32 	%p6, %f12, %f13;
	mul.f32 	%f14, %f6, %f13;
	setp.leu.f32 	%p7, %f14, %f2;
	or.pred  	%p8, %p6, %p7;
	@%p8 bra 	$L__BB0_9;
	mul.f32 	%f16, %f6, %f3;
	bra.uni 	$L__BB0_11;
$L__BB0_9:
	add.s32 	%r40, %r40, 1;
	mov.u32 	%r42, %r39;
$L__BB0_10:
	add.s32 	%r39, %r39, 1;
	setp.ne.s32 	%p9, %r39, %r4;
	mov.f32 	%f16, %f1;
	@%p9 bra 	$L__BB0_6;
$L__BB0_11:
	cvta.to.global.u64 	%rd8, %rd2;
	add.s64 	%rd10, %rd8, %rd6;
	st.global.f32 	[%rd10], %f1;
	cvta.to.global.u64 	%rd11, %rd3;
	add.s64 	%rd12, %rd11, %rd6;
	st.global.f32 	[%rd12], %f16;
	cvta.to.global.u64 	%rd13, %rd4;
	add.s64 	%rd14, %rd13, %rd6;
	st.global.u32 	[%rd14], %r40;
$L__BB0_12:
	ret;

}


// ===== COMPILED SASS (sm_100) =====

	.target	sm_100

	.elftype	@"ET_EXEC"


//--------------------- .note.nv.tkinfo           --------------------------
	.section	.note.nv.tkinfo,"",@"SHT_NOTE"
	.sectionflags	@"SHF_NOTE_NV_TKINFO"
	.tkinfo
        /*0018*/ 	.word	0x00000002
        /*0030*/ 	.string	""
        /*0030*/ 	.string	"ptxas"
        /*0030*/ 	.string	"Cuda compilation tools, release 13.0, V13.0.88"
        /*0030*/ 	.string	"Build cuda_13.0.r13.0/compiler.36424714_0"
        /*0030*/ 	.string	"-arch sm_100 -m 64 "



//--------------------- .note.nv.cuinfo           --------------------------
	.section	.note.nv.cuinfo,"",@"SHT_NOTE"
	.sectionflags	@"SHF_NOTE_NV_CUINFO"
        /*0018*/ 	.short	0x0002
        /*001a*/ 	.short	0x0064
        /*001c*/ 	.short	0x0082
	.zero		2


//--------------------- .nv.info                  --------------------------
	.section	.nv.info,"",@"SHT_CUDA_INFO"
	.align	4


	//----- nvinfo : EIATTR_REGCOUNT
	.align		4
        /*0000*/ 	.byte	0x04, 0x2f
        /*0002*/ 	.short	(.L_1 - .L_0)
	.align		4
.L_0:
        /*0004*/ 	.word	index@(compute_grid_info)
        /*0008*/ 	.word	0x00000013


	//----- nvinfo : EIATTR_FRAME_SIZE
	.align		4
.L_1:
        /*000c*/ 	.byte	0x04, 0x11
        /*000e*/ 	.short	(.L_3 - .L_2)
	.align		4
.L_2:
        /*0010*/ 	.word	index@($__internal_0_$__cuda_sm3x_div_rn_noftz_f32_slowpath)
        /*0014*/ 	.word	0x00000000


	//----- nvinfo : EIATTR_FRAME_SIZE
	.align		4
.L_3:
        /*0018*/ 	.byte	0x04, 0x11
        /*001a*/ 	.short	(.L_5 - .L_4)
	.align		4
.L_4:
        /*001c*/ 	.word	index@(compute_grid_info)
        /*0020*/ 	.word	0x00000000


	//----- nvinfo : EIATTR_MIN_STACK_SIZE
	.align		4
.L_5:
        /*0024*/ 	.byte	0x04, 0x12
        /*0026*/ 	.short	(.L_7 - .L_6)
	.align		4
.L_6:
        /*0028*/ 	.word	index@(compute_grid_info)
        /*002c*/ 	.word	0x00000000
.L_7:


//--------------------- .nv.compat                --------------------------
	.section	.nv.compat,"",@"SHT_CUDA_COMPAT_INFO"
	.align	4
        /*0000*/ 	.byte	0x02, 0x09, 0x00, 0x00, 0x02, 0x02, 0x01, 0x00, 0x02, 0x05, 0x05, 0x00, 0x03, 0x07, 0x01, 0x01
        /*0010*/ 	.byte	0x02, 0x03, 0x00, 0x00, 0x02, 0x06, 0x01, 0x00, 0x04, 0x0b, 0x08, 0x00, 0x01, 0x00, 0x00, 0x00
        /*0020*/ 	.byte	0x00, 0x00, 0x00, 0x00


//--------------------- .nv.info.compute_grid_info --------------------------
	.section	.nv.info.compute_grid_info,"",@"SHT_CUDA_INFO"
	.sectionflags	@""
	.align	4


	//----- nvinfo : EIATTR_CUDA_API_VERSION
	.align		4
        /*0000*/ 	.byte	0x04, 0x37
        /*0002*/ 	.short	(.L_9 - .L_8)
.L_8:
        /*0004*/ 	.word	0x00000082


	//----- nvinfo : EIATTR_KPARAM_INFO
	.align		4
.L_9:
        /*0008*/ 	.byte	0x04, 0x17
        /*000a*/ 	.short	(.L_11 - .L_10)
.L_10:
        /*000c*/ 	.word	0x00000000
        /*0010*/ 	.short	0x0008
        /*0012*/ 	.short	0x0034
        /*0014*/ 	.byte	0x00, 0xf0, 0x11, 0x00


	//----- nvinfo : EIATTR_KPARAM_INFO
	.align		4
.L_11:
        /*0018*/ 	.byte	0x04, 0x17
        /*001a*/ 	.short	(.L_13 - .L_12)
.L_12:
        /*001c*/ 	.word	0x00000000
        /*0020*/ 	.short	0x0007
        /*0022*/ 	.short	0x0030
        /*0024*/ 	.byte	0x00, 0xf0, 0x11, 0x00


	//----- nvinfo : EIATTR_KPARAM_INFO
	.align		4
.L_13:
        /*0028*/ 	.byte	0x04, 0x17
        /*002a*/ 	.short	(.L_15 - .L_14)
.L_14:
        /*002c*/ 	.word	0x00000000
        /*0030*/ 	.short	0x0006
        /*0032*/ 	.short	0x002c
        /*0034*/ 	.byte	0x00, 0xf0, 0x11, 0x00


	//----- nvinfo : EIATTR_KPARAM_INFO
	.align		4
.L_15:
        /*0038*/ 	.byte	0x04, 0x17
        /*003a*/ 	.short	(.L_17 - .L_16)
.L_16:
        /*003c*/ 	.word	0x00000000
        /*0040*/ 	.short	0x0005
        /*0042*/ 	.short	0x0028
        /*0044*/ 	.byte	0x00, 0xf0, 0x11, 0x00


	//----- nvinfo : EIATTR_KPARAM_INFO
	.align		4
.L_17:
        /*0048*/ 	.byte	0x04, 0x17
        /*004a*/ 	.short	(.L_19 - .L_18)
.L_18:
        /*004c*/ 	.word	0x00000000
        /*0050*/ 	.short	0x0004
        /*0052*/ 	.short	0x0020
        /*0054*/ 	.byte	0x00, 0xf5, 0x21, 0x00


	//----- nvinfo : EIATTR_KPARAM_INFO
	.align		4
.L_19:
        /*0058*/ 	.byte	0x04, 0x17
        /*005a*/ 	.short	(.L_21 - .L_20)
.L_20:
        /*005c*/ 	.word	0x00000000
        /*0060*/ 	.short	0x0003
        /*0062*/ 	.short	0x0018
        /*0064*/ 	.byte	0x00, 0xf5, 0x21, 0x00


	//----- nvinfo : EIATTR_KPARAM_INFO
	.align		4
.L_21:
        /*0068*/ 	.byte	0x04, 0x17
        /*006a*/ 	.short	(.L_23 - .L_22)
.L_22:
        /*006c*/ 	.word	0x00000000
        /*0070*/ 	.short	0x0002
        /*0072*/ 	.short	0x0010
        /*0074*/ 	.byte	0x00, 0xf5, 0x21, 0x00


	//----- nvinfo : EIATTR_KPARAM_INFO
	.align		4
.L_23:
        /*0078*/ 	.byte	0x04, 0x17
        /*007a*/ 	.short	(.L_25 - .L_24)
.L_24:
        /*007c*/ 	.word	0x00000000
        /*0080*/ 	.short	0x0001
        /*0082*/ 	.short	0x0008
        /*0084*/ 	.byte	0x00, 0xf0, 0x11, 0x00


	//----- nvinfo : EIATTR_KPARAM_INFO
	.align		4
.L_25:
        /*0088*/ 	.byte	0x04, 0x17
        /*008a*/ 	.short	(.L_27 - .L_26)
.L_26:
        /*008c*/ 	.word	0x00000000
        /*0090*/ 	.short	0x0000
        /*0092*/ 	.short	0x0000
        /*0094*/ 	.byte	0x00, 0xf5, 0x21, 0x00


	//----- nvinfo : EIATTR_SPARSE_MMA_MASK
	.align		4
.L_27:
        /*0098*/ 	.byte	0x03, 0x50
        /*009a*/ 	.short	0x0000


	//----- nvinfo : EIATTR_MAXREG_COUNT
	.align		4
        /*009c*/ 	.byte	0x03, 0x1b
        /*009e*/ 	.short	0x00ff


	//----- nvinfo : EIATTR_NUM_BARRIERS
	.align		4
        /*00a0*/ 	.byte	0x02, 0x4c
        /*00a2*/ 	.byte	0x01
	.zero		1


	//----- nvinfo : EIATTR_MERCURY_ISA_VERSION
	.align		4
        /*00a4*/ 	.byte	0x03, 0x5f
        /*00a6*/ 	.short	0x0101


	//----- nvinfo : EIATTR_VRC_CTA_INIT_COUNT
	.align		4
        /*00a8*/ 	.byte	0x02, 0x4a
	.zero		1
	.zero		1


	//----- nvinfo : EIATTR_EXIT_INSTR_OFFSETS
	.align		4
        /*00ac*/ 	.byte	0x04, 0x1c
        /*00ae*/ 	.short	(.L_29 - .L_28)


	//   ....[0]....
.L_28:
        /*00b0*/ 	.word	0x000000d0


	//   ....[1]....
        /*00b4*/ 	.word	0x00000710


	//----- nvinfo : EIATTR_CRS_STACK_SIZE
	.align		4
.L_29:
        /*00b8*/ 	.byte	0x04, 0x1e
        /*00ba*/ 	.short	(.L_31 - .L_30)
.L_30:
        /*00bc*/ 	.word	0x00000000


	//----- nvinfo : EIATTR_CBANK_PARAM_SIZE
	.align		4
.L_31:
        /*00c0*/ 	.byte	0x03, 0x19
        /*00c2*/ 	.short	0x0038


	//----- nvinfo : EIATTR_PARAM_CBANK
	.align		4
        /*00c4*/ 	.byte	0x04, 0x0a
        /*00c6*/ 	.short	(.L_33 - .L_32)
	.align		4
.L_32:
        /*00c8*/ 	.word	index@(.nv.constant0.compute_grid_info)
        /*00cc*/ 	.short	0x0380
        /*00ce*/ 	.short	0x0038


	//----- nvinfo : EIATTR_SW_WAR
	.align		4
.L_33:
        /*00d0*/ 	.byte	0x04, 0x36
        /*00d2*/ 	.short	(.L_35 - .L_34)
.L_34:
        /*00d4*/ 	.word	0x00000008
.L_35:


//--------------------- .nv.callgraph             --------------------------
	.section	.nv.callgraph,"",@"SHT_CUDA_CALLGRAPH"
	.align	4
	.sectionentsize	8
	.align		4
        /*0000*/ 	.word	0x00000000
	.align		4
        /*0004*/ 	.word	0xffffffff
	.align		4
        /*0008*/ 	.word	0x00000000
	.align		4
        /*000c*/ 	.word	0xfffffffe
	.align		4
        /*0010*/ 	.word	0x00000000
	.align		4
        /*0014*/ 	.word	0xfffffffd
	.align		4
        /*0018*/ 	.word	0x00000000
	.align		4
        /*001c*/ 	.word	0xfffffffc


//--------------------- .text.compute_grid_info   --------------------------
	.section	.text.compute_grid_info,"ax",@progbits
	.align	128
        .global         compute_grid_info
        .type           compute_grid_info,@function
        .size           compute_grid_info,(.L_x_24 - compute_grid_info)
        .other          compute_grid_info,@"STO_CUDA_ENTRY STV_DEFAULT"
compute_grid_info:
.text.compute_grid_info:
[----:B------:R-:W-:Y:S01]  /*0000*/  LDC R1, c[0x0][0x37c] ;  /* 0x0000df00ff017b82 */ /* 0x000fe20000000800 */
[----:B------:R-:W0:Y:S07]  /*0010*/  S2R R3, SR_TID.Y ;  /* 0x0000000000037919 */ /* 0x000e2e0000002200 */
[----:B------:R-:W1:Y:S01]  /*0020*/  LDC R6, c[0x0][0x360] ;  /* 0x0000d800ff067b82 */ /* 0x000e620000000800 */
[----:B------:R-:W2:Y:S01]  /*0030*/  LDCU UR7, c[0x0][0x388] ;  /* 0x00007100ff0777ac */ /* 0x000ea20008000800 */
[----:B------:R-:W1:Y:S06]  /*0040*/  S2R R7, SR_TID.X ;  /* 0x0000000000077919 */ /* 0x000e6c0000002100 */
[----:B------:R-:W0:Y:S08]  /*0050*/  S2UR UR5, SR_CTAID.Y ;  /* 0x00000000000579c3 */ /* 0x000e300000002600 */
[----:B------:R-:W0:Y:S01]  /*0060*/  LDC R0, c[0x0][0x364] ;  /* 0x0000d900ff007b82 */ /* 0x000e220000000800 */
[----:B------:R-:W3:Y:S07]  /*0070*/  LDCU UR6, c[0x0][0x374] ;  /* 0x00006e80ff0677ac */ /* 0x000eee0008000800 */
[----:B------:R-:W1:Y:S01]  /*0080*/  S2UR UR4, SR_CTAID.X ;  /* 0x00000000000479c3 */ /* 0x000e620000002500 */
[----:B0-----:R-:W-:-:S02]  /*0090*/  IMAD R3, R0, UR5, R3 ;  /* 0x0000000500037c24 */ /* 0x001fc4000f8e0203 */
[----:B-1----:R-:W-:-:S04]  /*00a0*/  IMAD R4, R6, UR4, R7 ;  /* 0x0000000406047c24 */ /* 0x002fc8000f8e0207 */
[----:B---3--:R-:W-:-:S05]  /*00b0*/  IMAD R4, R4, UR6, R3 ;  /* 0x0000000604047c24 */ /* 0x008fca000f8e0203 */
[----:B--2---:R-:W-:-:S13]  /*00c0*/  ISETP.GE.AND P0, PT, R4, UR7, PT ;  /* 0x0000000704007c0c */ /* 0x004fda000bf06270 */
[----:B------:R-:W-:Y:S05]  /*00d0*/  @P0 EXIT ;  /* 0x000000000000094d */ /* 0x000fea0003800000 */
[----:B------:R-:W0:Y:S08]  /*00e0*/  LDC.64 R10, c[0x0][0x3a8] ;  /* 0x0000ea00ff0a7b82 */ /* 0x000e300000000a00 */
[----:B------:R-:W1:Y:S01]  /*00f0*/  LDC R0, c[0x0][0x3a8] ;  /* 0x0000ea00ff007b82 */ /* 0x000e620000000800 */
[----:B0-----:R-:W0:Y:S08]  /*0100*/  MUFU.RCP R3, R10 ;  /* 0x0000000a00037308 */ /* 0x001e300000001000 */
[----:B------:R-:W2:Y:S01]  /*0110*/  FCHK P0, R11, R10 ;  /* 0x0000000a0b007302 */ /* 0x000ea20000000000 */
[----:B0-----:R-:W-:-:S04]  /*0120*/  FFMA R2, R3, -R10, 1 ;  /* 0x3f80000003027423 */ /* 0x001fc8000000080a */
[----:B------:R-:W-:-:S04]  /*0130*/  FFMA R2, R3, R2, R3 ;  /* 0x0000000203027223 */ /* 0x000fc80000000003 */
[----:B------:R-:W-:-:S04]  /*0140*/  FFMA R8, R2, R11, RZ ;  /* 0x0000000b02087223 */ /* 0x000fc800000000ff */
[----:B------:R-:W-:-:S04]  /*0150*/  FFMA R3, R8, -R10, R11 ;  /* 0x8000000a08037223 */ /* 0x000fc8000000000b */
[----:B------:R-:W-:Y:S01]  /*0160*/  FFMA R5, R2, R3, R8 ;  /* 0x0000000302057223 */ /* 0x000fe20000000008 */
[----:B------:R-:W-:Y:S01]  /*0170*/  IMAD.MOV.U32 R8, RZ, RZ, R7 ;  /* 0x000000ffff087224 */ /* 0x000fe200078e0007 */
[----:B-12---:R-:W-:Y:S06]  /*0180*/  @!P0 BRA `(.L_x_0) ;  /* 0x0000000000148947 */ /* 0x006fec0003800000 */
[----:B------:R-:W0:Y:S01]  /*0190*/  LDCU UR4, c[0x0][0x3ac] ;  /* 0x00007580ff0477ac */ /* 0x000e220008000800 */
[----:B------:R-:W-:Y:S01]  /*01a0*/  MOV R10, 0x1d0 ;  /* 0x000001d0000a7802 */ /* 0x000fe20000000f00 */
[----:B0-----:R-:W-:-:S07]  /*01b0*/  IMAD.U32 R3, RZ, RZ, UR4 ;  /* 0x00000004ff037e24 */ /* 0x001fce000f8e00ff */
[----:B------:R-:W-:Y:S05]  /*01c0*/  CALL.REL.NOINC `($__internal_0_$__cuda_sm3x_div_rn_noftz_f32_slowpath) ;  /* 0x0000000400547944 */ /* 0x000fea0003c00000 */
[----:B------:R-:W-:-:S07]  /*01d0*/  IMAD.MOV.U32 R5, RZ, RZ, R2 ;  /* 0x000000ffff057224 */ /* 0x000fce00078e0002 */
.L_x_0:
[----:B------:R-:W0:Y:S01]  /*01e0*/  F2I.TRUNC.NTZ R5, R5 ;  /* 0x0000000500057305 */ /* 0x000e22000020f100 */
[----:B------:R-:W1:Y:S01]  /*01f0*/  LDC.64 R10, c[0x0][0x380] ;  /* 0x0000e000ff0a7b82 */ /* 0x000e620000000a00 */
[----:B------:R-:W2:Y:S01]  /*0200*/  LDCU.64 UR6, c[0x0][0x358] ;  /* 0x00006b00ff0677ac */ /* 0x000ea20008000a00 */
[----:B------:R-:W-:Y:S01]  /*0210*/  BSSY.RECONVERGENT B0, `(.L_x_1) ;  /* 0x000000c000007945 */ /* 0x000fe20003800200 */
[----:B0-----:R-:W-:Y:S01]  /*0220*/  ISETP.GE.AND P0, PT, R8, R5, PT ;  /* 0x000000050800720c */ /* 0x001fe20003f06270 */
[----:B-1----:R-:W-:-:S12]  /*0230*/  IMAD.WIDE R10, R4, 0x4, R10 ;  /* 0x00000004040a7825 */ /* 0x002fd800078e020a */
[----:B--2---:R-:W-:Y:S05]  /*0240*/  @P0 BRA `(.L_x_2) ;  /* 0x0000000000200947 */ /* 0x004fea0003800000 */
[----:B------:R-:W0:Y:S01]  /*0250*/  S2R R3, SR_CgaCtaId ;  /* 0x0000000000037919 */ /* 0x000e220000008800 */
[----:B------:R-:W-:-:S04]  /*0260*/  MOV R2, 0x400 ;  /* 0x0000040000027802 */ /* 0x000fc80000000f00 */
[----:B0-----:R-:W-:-:S07]  /*0270*/  LEA R3, R3, R2, 0x18 ;  /* 0x0000000203037211 */ /* 0x001fce00078ec0ff */
.L_x_3:
[----:B------:R-:W-:Y:S02]  /*0280*/  IMAD R2, R8, 0x4, R3 ;  /* 0x0000000408027824 */ /* 0x000fe400078e0203 */
[----:B------:R-:W-:-:S03]  /*0290*/  IMAD.IADD R8, R6, 0x1, R8 ;  /* 0x0000000106087824 */ /* 0x000fc600078e0208 */
[----:B------:R0:W-:Y:S02]  /*02a0*/  STS [R2], RZ ;  /* 0x000000ff02007388 */ /* 0x0001e40000000800 */
[----:B------:R-:W-:-:S13]  /*02b0*/  ISETP.GE.AND P0, PT, R8, R5, PT ;  /* 0x000000050800720c */ /* 0x000fda0003f06270 */
[----:B0-----:R-:W-:Y:S05]  /*02c0*/  @!P0 BRA `(.L_x_3) ;  /* 0xfffffffc00ec8947 */ /* 0x001fea000383ffff */
.L_x_2:
[----:B------:R-:W-:Y:S05]  /*02d0*/  BSYNC.RECONVERGENT B0 ;  /* 0x0000000000007941 */ /* 0x000fea0003800200 */
.L_x_1:
[----:B------:R-:W-:Y:S08]  /*02e0*/  BAR.SYNC.DEFER_BLOCKING 0x0 ;  /* 0x0000000000007b1d */ /* 0x000ff00000010000 */
[----:B------:R-:W0:Y:S01]  /*02f0*/  LDC R8, c[0x0][0x3a8] ;  /* 0x0000ea00ff087b82 */ /* 0x000e220000000800 */
[----:B------:R-:W2:Y:S01]  /*0300*/  LDG.E R3, desc[UR6][R10.64] ;  /* 0x000000060a037981 */ /* 0x000ea2000c1e1900 */
[----:B------:R-:W-:Y:S01]  /*0310*/  BSSY.RECONVERGENT B0, `(.L_x_4) ;  /* 0x000000b000007945 */ /* 0x000fe20003800200 */
[----:B0-----:R-:W0:Y:S02]  /*0320*/  MUFU.RCP R7, R8 ;  /* 0x0000000800077308 */ /* 0x001e240000001000 */
[----:B0-----:R-:W-:-:S04]  /*0330*/  FFMA R2, R7, -R8, 1 ;  /* 0x3f80000007027423 */ /* 0x001fc80000000808 */
[----:B------:R-:W-:Y:S02]  /*0340*/  FFMA R2, R7, R2, R7 ;  /* 0x0000000207027223 */ /* 0x000fe40000000007 */
[----:B--2---:R-:W0:Y:S02]  /*0350*/  FCHK P0, R3, R8 ;  /* 0x0000000803007302 */ /* 0x004e240000000000 */
[----:B------:R-:W-:-:S04]  /*0360*/  FFMA R6, R2, R3, RZ ;  /* 0x0000000302067223 */ /* 0x000fc800000000ff */
[----:B------:R-:W-:-:S04]  /*0370*/  FFMA R7, R6, -R8, R3 ;  /* 0x8000000806077223 */ /* 0x000fc80000000003 */
[----:B------:R-:W-:Y:S01]  /*0380*/  FFMA R2, R2, R7, R6 ;  /* 0x0000000702027223 */ /* 0x000fe20000000006 */
[----:B0-----:R-:W-:Y:S06]  /*0390*/  @!P0 BRA `(.L_x_5) ;  /* 0x0000000000088947 */ /* 0x001fec0003800000 */
[----:B------:R-:W-:-:S07]  /*03a0*/  MOV R10, 0x3c0 ;  /* 0x000003c0000a7802 */ /* 0x000fce0000000f00 */
[----:B------:R-:W-:Y:S05]  /*03b0*/  CALL.REL.NOINC `($__internal_0_$__cuda_sm3x_div_rn_noftz_f32_slowpath) ;  /* 0x0000000000d87944 */ /* 0x000fea0003c00000 */
.L_x_5:
[----:B------:R-:W-:Y:S05]  /*03c0*/  BSYNC.RECONVERGENT B0 ;  /* 0x0000000000007941 */ /* 0x000fea0003800200 */
.L_x_4:
[----:B------:R-:W0:Y:S01]  /*03d0*/  S2UR UR5, SR_CgaCtaId ;  /* 0x00000000000579c3 */ /* 0x000e220000008800 */
[----:B------:R-:W1:Y:S01]  /*03e0*/  F2I.TRUNC.NTZ R2, R2 ;  /* 0x0000000200027305 */ /* 0x000e62000020f100 */
[----:B------:R-:W-:Y:S01]  /*03f0*/  UMOV UR4, 0x400 ;  /* 0x0000040000047882 */ /* 0x000fe20000000000 */
[----:B------:R-:W-:Y:S01]  /*0400*/  ISETP.GE.AND P0, PT, R5, 0x1, PT ;  /* 0x000000010500780c */ /* 0x000fe20003f06270 */
[----:B------:R-:W2:Y:S01]  /*0410*/  LDCU UR8, c[0x0][0x3b0] ;  /* 0x00007600ff0877ac */ /* 0x000ea20008000800 */
[----:B------:R-:W-:Y:S01]  /*0420*/  BSSY.RECONVERGENT B0, `(.L_x_6) ;  /* 0x0000024000007945 */ /* 0x000fe20003800200 */
[----:B------:R-:W-:Y:S02]  /*0430*/  IMAD.MOV.U32 R13, RZ, RZ, RZ ;  /* 0x000000ffff0d7224 */ /* 0x000fe400078e00ff */
[----:B------:R-:W-:Y:S01]  /*0440*/  IMAD.MOV.U32 R15, RZ, RZ, R3 ;  /* 0x000000ffff0f7224 */ /* 0x000fe200078e0003 */
[----:B0-----:R-:W-:-:S06]  /*0450*/  ULEA UR4, UR5, UR4, 0x18 ;  /* 0x0000000405047291 */ /* 0x001fcc000f8ec0ff */
[----:B-1----:R-:W-:-:S05]  /*0460*/  LEA R0, R2, UR4, 0x2 ;  /* 0x0000000402007c11 */ /* 0x002fca000f8e10ff */
[----:B------:R0:W-:Y:S01]  /*0470*/  ATOMS.POPC.INC.32 RZ, [R0+URZ] ;  /* 0x0000000000ff7f8c */ /* 0x0001e2000d8000ff */
[----:B------:R-:W-:Y:S06]  /*0480*/  BAR.SYNC.DEFER_BLOCKING 0x0 ;  /* 0x0000000000007b1d */ /* 0x000fec0000010000 */
[----:B--2---:R-:W-:Y:S05]  /*0490*/  @!P0 BRA `(.L_x_7) ;  /* 0x0000000000708947 */ /* 0x004fea0003800000 */
[----:B------:R-:W1:Y:S01]  /*04a0*/  LDC R8, c[0x0][0x3a8] ;  /* 0x0000ea00ff087b82 */ /* 0x000e620000000800 */
[----:B------:R-:W0:Y:S01]  /*04b0*/  LDCU UR5, c[0x0][0x3b4] ;  /* 0x00007680ff0577ac */ /* 0x000e220008000800 */
[----:B------:R-:W-:Y:S02]  /*04c0*/  IMAD.MOV.U32 R2, RZ, RZ, RZ ;  /* 0x000000ffff027224 */ /* 0x000fe400078e00ff */
[----:B------:R-:W-:Y:S02]  /*04d0*/  IMAD.MOV.U32 R13, RZ, RZ, RZ ;  /* 0x000000ffff0d7224 */ /* 0x000fe400078e00ff */
[----:B------:R-:W-:Y:S02]  /*04e0*/  IMAD.MOV.U32 R6, RZ, RZ, RZ ;  /* 0x000000ffff067224 */ /* 0x000fe400078e00ff */
[----:B0-----:R-:W-:-:S07]  /*04f0*/  FADD R0, R3, UR5 ;  /* 0x0000000503007e21 */ /* 0x001fce0008000000 */
.L_x_11:
[----:B------:R-:W-:Y:S01]  /*0500*/  LEA R7, R2, UR4, 0x2 ;  /* 0x0000000402077c11 */ /* 0x000fe2000f8e10ff */
[----:B------:R-:W-:Y:S05]  /*0510*/  BSSY.RELIABLE B1, `(.L_x_8) ;  /* 0x000000e000017945 */ /* 0x000fea0003800100 */
[----:B------:R-:W0:Y:S02]  /*0520*/  LDS R7, [R7] ;  /* 0x0000000007077984 */ /* 0x000e240000000800 */
[----:B0-----:R-:W-:-:S13]  /*0530*/  ISETP.NE.AND P0, PT, R7, RZ, PT ;  /* 0x000000ff0700720c */ /* 0x001fda0003f05270 */
[----:B------:R-:W-:Y:S05]  /*0540*/  @!P0 BRA `(.L_x_9) ;  /* 0x0000000000288947 */ /* 0x000fea0003800000 */
[----:B------:R-:W-:Y:S02]  /*0550*/  I2FP.F32.U32 R7, R2 ;  /* 0x0000000200077245 */ /* 0x000fe40000201000 */
[----:B------:R-:W-:-:S03]  /*0560*/  I2FP.F32.U32 R15, R6 ;  /* 0x00000006000f7245 */ /* 0x000fc60000201000 */
[----:B-1----:R-:W-:Y:S02]  /*0570*/  FMUL R9, R7, R8 ;  /* 0x0000000807097220 */ /* 0x002fe40000400000 */
[----:B------:R-:W-:-:S03]  /*0580*/  FADD R6, R15, UR8 ;  /* 0x000000080f067e21 */ /* 0x000fc60008000000 */
[----:B------:R-:W-:-:S04]  /*0590*/  FSETP.GT.AND P0, PT, R9, R0, PT ;  /* 0x000000000900720b */ /* 0x000fc80003f04000 */
[----:B------:R-:W-:-:S13]  /*05a0*/  FSETP.GEU.OR P0, PT, R6, R7, !P0 ;  /* 0x000000070600720b */ /* 0x000fda000470e400 */
[----:B------:R-:W-:Y:S05]  /*05b0*/  @!P0 BREAK.RELIABLE B1 ;  /* 0x0000000000018942 */ /* 0x000fea0003800100 */
[----:B------:R-:W-:Y:S05]  /*05c0*/  @!P0 BRA `(.L_x_10) ;  /* 0x0000000000208947 */ /* 0x000fea0003800000 */
[----:B------:R-:W-:Y:S01]  /*05d0*/  IADD3 R13, PT, PT, R13, 0x1, RZ ;  /* 0x000000010d0d7810 */ /* 0x000fe20007ffe0ff */
[----:B------:R-:W-:-:S07]  /*05e0*/  IMAD.MOV.U32 R6, RZ, RZ, R2 ;  /* 0x000000ffff067224 */ /* 0x000fce00078e0002 */
.L_x_9:
[----:B------:R-:W-:Y:S05]  /*05f0*/  BSYNC.RELIABLE B1 ;  /* 0x0000000000017941 */ /* 0x000fea0003800100 */
.L_x_8:
[----:B------:R-:W-:-:S05]  /*0600*/  VIADD R2, R2, 0x1 ;  /* 0x0000000102027836 */ /* 0x000fca0000000000 */
[----:B------:R-:W-:-:S13]  /*0610*/  ISETP.NE.AND P0, PT, R2, R5, PT ;  /* 0x000000050200720c */ /* 0x000fda0003f05270 */
[----:B------:R-:W-:Y:S05]  /*0620*/  @P0 BRA `(.L_x_11) ;  /* 0xfffffffc00b40947 */ /* 0x000fea000383ffff */
[----:B------:R-:W-:Y:S01]  /*0630*/  IMAD.MOV.U32 R15, RZ, RZ, R3 ;  /* 0x000000ffff0f7224 */ /* 0x000fe200078e0003 */
[----:B------:R-:W-:Y:S06]  /*0640*/  BRA `(.L_x_7) ;  /* 0x0000000000047947 */ /* 0x000fec0003800000 */
.L_x_10:
[----:B------:R-:W-:-:S07]  /*0650*/  FMUL R15, R15, R8 ;  /* 0x000000080f0f7220 */ /* 0x000fce0000400000 */
.L_x_7:
[----:B------:R-:W-:Y:S05]  /*0660*/  BSYNC.RECONVERGENT B0 ;  /* 0x0000000000007941 */ /* 0x000fea0003800200 */
.L_x_6:
[----:B------:R-:W-:Y:S05]  /*0670*/  WARPSYNC.ALL ;  /* 0x0000000000007948 */ /* 0x000fea0003800000 */
[----:B------:R-:W2:Y:S08]  /*0680*/  LDC.64 R6, c[0x0][0x390] ;  /* 0x0000e400ff067b82 */ /* 0x000eb00000000a00 */
[----:B-1----:R-:W1:Y:S08]  /*0690*/  LDC.64 R8, c[0x0][0x398] ;  /* 0x0000e600ff087b82 */ /* 0x002e700000000a00 */
[----:B------:R-:W3:Y:S01]  /*06a0*/  LDC.64 R10, c[0x0][0x3a0] ;  /* 0x0000e800ff0a7b82 */ /* 0x000ee20000000a00 */
[----:B--2---:R-:W-:-:S05]  /*06b0*/  IMAD.WIDE R6, R4, 0x4, R6 ;  /* 0x0000000404067825 */ /* 0x004fca00078e0206 */
[----:B------:R-:W-:Y:S01]  /*06c0*/  STG.E desc[UR6][R6.64], R3 ;  /* 0x0000000306007986 */ /* 0x000fe2000c101906 */
[----:B-1----:R-:W-:-:S05]  /*06d0*/  IMAD.WIDE R8, R4, 0x4, R8 ;  /* 0x0000000404087825 */ /* 0x002fca00078e0208 */
[----:B------:R-:W-:Y:S01]  /*06e0*/  STG.E desc[UR6][R8.64], R15 ;  /* 0x0000000f08007986 */ /* 0x000fe2000c101906 */
[----:B---3--:R-:W-:-:S05]  /*06f0*/  IMAD.WIDE R4, R4, 0x4, R10 ;  /* 0x0000000404047825 */ /* 0x008fca00078e020a */
[----:B------:R-:W-:Y:S01]  /*0700*/  STG.E desc[UR6][R4.64], R13 ;  /* 0x0000000d04007986 */ /* 0x000fe2000c101906 */
[----:B------:R-:W-:Y:S05]  /*0710*/  EXIT ;  /* 0x000000000000794d */ /* 0x000fea0003800000 */
        .weak           $__internal_0_$__cuda_sm3x_div_rn_noftz_f32_slowpath
        .type           $__internal_0_$__cuda_sm3x_div_rn_noftz_f32_slowpath,@function
        .size           $__internal_0_$__cuda_sm3x_div_rn_noftz_f32_slowpath,(.L_x_24 - $__internal_0_$__cuda_sm3x_div_rn_noftz_f32_slowpath)
$__internal_0_$__cuda_sm3x_div_rn_noftz_f32_slowpath:
[--C-:B------:R-:W-:Y:S01]  /*0720*/  SHF.R.U32.HI R7, RZ, 0x17, R0.reuse ;  /* 0x00000017ff077819 */ /* 0x100fe20000011600 */
[----:B------:R-:W-:Y:S01]  /*0730*/  BSSY.RECONVERGENT B1, `(.L_x_12) ;  /* 0x0000064000017945 */ /* 0x000fe20003800200 */
[--C-:B------:R-:W-:Y:S01]  /*0740*/  SHF.R.U32.HI R2, RZ, 0x17, R3.reuse ;  /* 0x00000017ff027819 */ /* 0x100fe20000011603 */
[----:B------:R-:W-:Y:S01]  /*0750*/  IMAD.MOV.U32 R11, RZ, RZ, R0 ;  /* 0x000000ffff0b7224 */ /* 0x000fe200078e0000 */
[----:B------:R-:W-:Y:S02]  /*0760*/  LOP3.LUT R9, R7, 0xff, RZ, 0xc0, !PT ;  /* 0x000000ff07097812 */ /* 0x000fe400078ec0ff */
[----:B------:R-:W-:Y:S01]  /*0770*/  LOP3.LUT R14, R2, 0xff, RZ, 0xc0, !PT ;  /* 0x000000ff020e7812 */ /* 0x000fe200078ec0ff */
[----:B------:R-:W-:Y:S02]  /*0780*/  IMAD.MOV.U32 R2, RZ, RZ, R3 ;  /* 0x000000ffff027224 */ /* 0x000fe400078e0003 */
[----:B------:R-:W-:Y:S02]  /*0790*/  VIADD R12, R9, 0xffffffff ;  /* 0xffffffff090c7836 */ /* 0x000fe40000000000 */
[----:B------:R-:W-:-:S03]  /*07a0*/  VIADD R13, R14, 0xffffffff ;  /* 0xffffffff0e0d7836 */ /* 0x000fc60000000000 */
[----:B------:R-:W-:-:S04]  /*07b0*/  ISETP.GT.U32.AND P0, PT, R12, 0xfd, PT ;  /* 0x000000fd0c00780c */ /* 0x000fc80003f04070 */
[----:B------:R-:W-:-:S13]  /*07c0*/  ISETP.GT.U32.OR P0, PT, R13, 0xfd, P0 ;  /* 0x000000fd0d00780c */ /* 0x000fda0000704470 */
[----:B------:R-:W-:Y:S01]  /*07d0*/  @!P0 MOV R7, RZ ;  /* 0x000000ff00078202 */ /* 0x000fe20000000f00 */
[----:B------:R-:W-:Y:S06]  /*07e0*/  @!P0 BRA `(.L_x_13) ;  /* 0x00000000005c8947 */ /* 0x000fec0003800000 */
[----:B------:R-:W-:Y:S02]  /*07f0*/  FSETP.GTU.FTZ.AND P0, PT, |R3|, +INF , PT ;  /* 0x7f8000000300780b */ /* 0x000fe40003f1c200 */
[----:B------:R-:W-:-:S04]  /*0800*/  FSETP.GTU.FTZ.AND P1, PT, |R0|, +INF , PT ;  /* 0x7f8000000000780b */ /* 0x000fc80003f3c200 */
[----:B------:R-:W-:-:S13]  /*0810*/  PLOP3.LUT P0, PT, P0, P1, PT, 0xf8, 0x8f ;  /* 0x00000000008f781c */ /* 0x000fda0000703f70 */
[----:B------:R-:W-:Y:S05]  /*0820*/  @P0 BRA `(.L_x_14) ;  /* 0x00000004004c0947 */ /* 0x000fea0003800000 */
[----:B------:R-:W-:-:S13]  /*0830*/  LOP3.LUT P0, RZ, R11, 0x7fffffff, R2, 0xc8, !PT ;  /* 0x7fffffff0bff7812 */ /* 0x000fda000780c802 */
[----:B------:R-:W-:Y:S05]  /*0840*/  @!P0 BRA `(.L_x_15) ;  /* 0x00000004003c8947 */ /* 0x000fea0003800000 */
[C---:B------:R-:W-:Y:S02]  /*0850*/  FSETP.NEU.FTZ.AND P2, PT, |R3|.reuse, +INF , PT ;  /* 0x7f8000000300780b */ /* 0x040fe40003f5d200 */
[----:B------:R-:W-:Y:S02]  /*0860*/  FSETP.NEU.FTZ.AND P1, PT, |R0|, +INF , PT ;  /* 0x7f8000000000780b */ /* 0x000fe40003f3d200 */
[----:B------:R-:W-:-:S11]  /*0870*/  FSETP.NEU.FTZ.AND P0, PT, |R3|, +INF , PT ;  /* 0x7f8000000300780b */ /* 0x000fd60003f1d200 */
[----:B------:R-:W-:Y:S05]  /*0880*/  @!P1 BRA !P2, `(.L_x_15) ;  /* 0x00000004002c9947 */ /* 0x000fea0005000000 */
[----:B------:R-:W-:-:S04]  /*0890*/  LOP3.LUT P2, RZ, R2, 0x7fffffff, RZ, 0xc0, !PT ;  /* 0x7fffffff02ff7812 */ /* 0x000fc8000784c0ff */
[----:B------:R-:W-:-:S13]  /*08a0*/  PLOP3.LUT P1, PT, P1, P2, PT, 0x2f, 0xf2 ;  /* 0x0000000000f2781c */ /* 0x000fda0000f24577 */
[----:B------:R-:W-:Y:S05]  /*08b0*/  @P1 BRA `(.L_x_16) ;  /* 0x0000000400181947 */ /* 0x000fea0003800000 */
[----:B------:R-:W-:-:S04]  /*08c0*/  LOP3.LUT P1, RZ, R11, 0x7fffffff, RZ, 0xc0, !PT ;  /* 0x7fffffff0bff7812 */ /* 0x000fc8000782c0ff */
[----:B------:R-:W-:-:S13]  /*08d0*/  PLOP3.LUT P0, PT, P0, P1, PT, 0x2f, 0xf2 ;  /* 0x0000000000f2781c */ /* 0x000fda0000702577 */
[----:B------:R-:W-:Y:S05]  /*08e0*/  @P0 BRA `(.L_x_17) ;  /* 0x0000000400000947 */ /* 0x000fea0003800000 */
[----:B------:R-:W-:Y:S02]  /*08f0*/  ISETP.GE.AND P0, PT, R13, RZ, PT ;  /* 0x000000ff0d00720c */ /* 0x000fe40003f06270 */
[----:B------:R-:W-:-:S11]  /*0900*/  ISETP.GE.AND P1, PT, R12, RZ, PT ;  /* 0x000000ff0c00720c */ /* 0x000fd60003f26270 */
[----:B------:R-:W-:Y:S02]  /*0910*/  @P0 IMAD.MOV.U32 R7, RZ, RZ, RZ ;  /* 0x000000ffff070224 */ /* 0x000fe400078e00ff */
[----:B------:R-:W-:Y:S01]  /*0920*/  @!P0 FFMA R2, R3, 1.84467440737095516160e+19, RZ ;  /* 0x5f80000003028823 */ /* 0x000fe200000000ff */
[----:B------:R-:W-:Y:S02]  /*0930*/  @!P0 IMAD.MOV.U32 R7, RZ, RZ, -0x40 ;  /* 0xffffffc0ff078424 */ /* 0x000fe400078e00ff */
[----:B------:R-:W-:Y:S02]  /*0940*/  @!P1 FFMA R11, R0, 1.84467440737095516160e+19, RZ ;  /* 0x5f800000000b9823 */ /* 0x000fe400000000ff */
[----:B------:R-:W-:-:S07]  /*0950*/  @!P1 VIADD R7, R7, 0x40 ;  /* 0x0000004007079836 */ /* 0x000fce0000000000 */
.L_x_13:
[----:B------:R-:W-:Y:S01]  /*0960*/  LEA R12, R9, 0xc0800000, 0x17 ;  /* 0xc0800000090c7811 */ /* 0x000fe200078eb8ff */
[----:B------:R-:W-:Y:S04]  /*0970*/  BSSY.RECONVERGENT B2, `(.L_x_18) ;  /* 0x0000036000027945 */ /* 0x000fe80003800200 */
[----:B------:R-:W-:Y:S02]  /*0980*/  IMAD.IADD R12, R11, 0x1, -R12 ;  /* 0x000000010b0c7824 */ /* 0x000fe400078e0a0c */
[----:B------:R-:W-:Y:S02]  /*0990*/  VIADD R11, R14, 0xffffff81 ;  /* 0xffffff810e0b7836 */ /* 0x000fe40000000000 */
[----:B------:R0:W1:Y:S01]  /*09a0*/  MUFU.RCP R13, R12 ;  /* 0x0000000c000d7308 */ /* 0x0000620000001000 */
[----:B------:R-:W-:Y:S01]  /*09b0*/  FADD.FTZ R15, -R12, -RZ ;  /* 0x800000ff0c0f7221 */ /* 0x000fe20000010100 */
[C---:B------:R-:W-:Y:S01]  /*09c0*/  IMAD R2, R11.reuse, -0x800000, R2 ;  /* 0xff8000000b027824 */ /* 0x040fe200078e0202 */
[----:B0-----:R-:W-:-:S05]  /*09d0*/  IADD3 R12, PT, PT, R11, 0x7f, -R9 ;  /* 0x0000007f0b0c7810 */ /* 0x001fca0007ffe809 */
[----:B------:R-:W-:Y:S02]  /*09e0*/  IMAD.IADD R12, R12, 0x1, R7 ;  /* 0x000000010c0c7824 */ /* 0x000fe400078e0207 */
[----:B-1----:R-:W-:-:S04]  /*09f0*/  FFMA R14, R13, R15, 1 ;  /* 0x3f8000000d0e7423 */ /* 0x002fc8000000000f */
[----:B------:R-:W-:-:S04]  /*0a00*/  FFMA R16, R13, R14, R13 ;  /* 0x0000000e0d107223 */ /* 0x000fc8000000000d */
[----:B------:R-:W-:-:S04]  /*0a10*/  FFMA R13, R2, R16, RZ ;  /* 0x00000010020d7223 */ /* 0x000fc800000000ff */
[----:B------:R-:W-:-:S04]  /*0a20*/  FFMA R14, R15, R13, R2 ;  /* 0x0000000d0f0e7223 */ /* 0x000fc80000000002 */
[----:B------:R-:W-:-:S04]  /*0a30*/  FFMA R13, R16, R14, R13 ;  /* 0x0000000e100d7223 */ /* 0x000fc8000000000d */
[----:B------:R-:W-:-:S04]  /*0a40*/  FFMA R14, R15, R13, R2 ;  /* 0x0000000d0f0e7223 */ /* 0x000fc80000000002 */
[----:B------:R-:W-:-:S05]  /*0a50*/  FFMA R2, R16, R14, R13 ;  /* 0x0000000e10027223 */ /* 0x000fca000000000d */
[----:B------:R-:W-:-:S04]  /*0a60*/  SHF.R.U32.HI R9, RZ, 0x17, R2 ;  /* 0x00000017ff097819 */ /* 0x000fc80000011602 */
[----:B------:R-:W-:-:S05]  /*0a70*/  LOP3.LUT R9, R9, 0xff, RZ, 0xc0, !PT ;  /* 0x000000ff09097812 */ /* 0x000fca00078ec0ff */
[----:B------:R-:W-:-:S05]  /*0a80*/  IMAD.IADD R11, R9, 0x1, R12 ;  /* 0x00000001090b7824 */ /* 0x000fca00078e020c */
[----:B------:R-:W-:-:S04]  /*0a90*/  IADD3 R7, PT, PT, R11, -0x1, RZ ;  /* 0xffffffff0b077810 */ /* 0x000fc80007ffe0ff */
[----:B------:R-:W-:-:S13]  /*0aa0*/  ISETP.GE.U32.AND P0, PT, R7, 0xfe, PT ;  /* 0x000000fe0700780c */ /* 0x000fda0003f06070 */
[----:B------:R-:W-:Y:S05]  /*0ab0*/  @!P0 BRA `(.L_x_19) ;  /* 0x0000000000808947 */ /* 0x000fea0003800000 */
[----:B------:R-:W-:-:S13]  /*0ac0*/  ISETP.GT.AND P0, PT, R11, 0xfe, PT ;  /* 0x000000fe0b00780c */ /* 0x000fda0003f04270 */
[----:B------:R-:W-:Y:S05]  /*0ad0*/  @P0 BRA `(.L_x_20) ;  /* 0x00000000006c0947 */ /* 0x000fea0003800000 */
[----:B------:R-:W-:-:S13]  /*0ae0*/  ISETP.GE.AND P0, PT, R11, 0x1, PT ;  /* 0x000000010b00780c */ /* 0x000fda0003f06270 */
[----:B------:R-:W-:Y:S05]  /*0af0*/  @P0 BRA `(.L_x_21) ;  /* 0x0000000000740947 */ /* 0x000fea0003800000 */
[----:B------:R-:W-:Y:S02]  /*0b00*/  ISETP.GE.AND P0, PT, R11, -0x18, PT ;  /* 0xffffffe80b00780c */ /* 0x000fe40003f06270 */
[----:B------:R-:W-:-:S11]  /*0b10*/  LOP3.LUT R2, R2, 0x80000000, RZ, 0xc0, !PT ;  /* 0x8000000002027812 */ /* 0x000fd600078ec0ff */
[----:B------:R-:W-:Y:S05]  /*0b20*/  @!P0 BRA `(.L_x_21) ;  /* 0x0000000000688947 */ /* 0x000fea0003800000 */
[CCC-:B------:R-:W-:Y:S01]  /*0b30*/  FFMA.RZ R7, R16.reuse, R14.reuse, R13.reuse ;  /* 0x0000000e10077223 */ /* 0x1c0fe2000000c00d */
[CCC-:B------:R-:W-:Y:S01]  /*0b40*/  FFMA.RM R12, R16.reuse, R14.reuse, R13.reuse ;  /* 0x0000000e100c7223 */ /* 0x1c0fe2000000400d */
[C---:B------:R-:W-:Y:S02]  /*0b50*/  ISETP.NE.AND P2, PT, R11.reuse, RZ, PT ;  /* 0x000000ff0b00720c */ /* 0x040fe40003f45270 */
[----:B------:R-:W-:Y:S02]  /*0b60*/  ISETP.NE.AND P1, PT, R11, RZ, PT ;  /* 0x000000ff0b00720c */ /* 0x000fe40003f25270 */
[----:B------:R-:W-:Y:S01]  /*0b70*/  LOP3.LUT R9, R7, 0x7fffff, RZ, 0xc0, !PT ;  /* 0x007fffff07097812 */ /* 0x000fe200078ec0ff */
[----:B------:R-:W-:Y:S01]  /*0b80*/  FFMA.RP R7, R16, R14, R13 ;  /* 0x0000000e10077223 */ /* 0x000fe2000000800d */
[----:B------:R-:W-:Y:S02]  /*0b90*/  VIADD R14, R11, 0x20 ;  /* 0x000000200b0e7836 */ /* 0x000fe40000000000 */
[----:B------:R-:W-:Y:S01]  /*0ba0*/  LOP3.LUT R9, R9, 0x800000, RZ, 0xfc, !PT ;  /* 0x0080000009097812 */ /* 0x000fe200078efcff */
[----:B------:R-:W-:Y:S01]  /*0bb0*/  IMAD.MOV R11, RZ, RZ, -R11 ;  /* 0x000000ffff0b7224 */ /* 0x000fe200078e0a0b */
[----:B------:R-:W-:-:S02]  /*0bc0*/  FSETP.NEU.FTZ.AND P0, PT, R7, R12, PT ;  /* 0x0000000c0700720b */ /* 0x000fc40003f1d000 */
[----:B------:R-:W-:Y:S02]  /*0bd0*/  SHF.L.U32 R14, R9, R14, RZ ;  /* 0x0000000e090e7219 */ /* 0x000fe400000006ff */
[----:B------:R-:W-:Y:S02]  /*0be0*/  SEL R12, R11, RZ, P2 ;  /* 0x000000ff0b0c7207 */ /* 0x000fe40001000000 */
[----:B------:R-:W-:Y:S02]  /*0bf0*/  ISETP.NE.AND P1, PT, R14, RZ, P1 ;  /* 0x000000ff0e00720c */ /* 0x000fe40000f25270 */
[----:B------:R-:W-:Y:S02]  /*0c00*/  SHF.R.U32.HI R12, RZ, R12, R9 ;  /* 0x0000000cff0c7219 */ /* 0x000fe40000011609 */
[----:B------:R-:W-:Y:S02]  /*0c10*/  PLOP3.LUT P0, PT, P0, P1, PT, 0xf8, 0x8f ;  /* 0x00000000008f781c */ /* 0x000fe40000703f70 */
[----:B------:R-:W-:-:S02]  /*0c20*/  SHF.R.U32.HI R14, RZ, 0x1, R12 ;  /* 0x00000001ff0e7819 */ /* 0x000fc4000001160c */
[----:B------:R-:W-:-:S04]  /*0c30*/  SEL R7, RZ, 0x1, !P0 ;  /* 0x00000001ff077807 */ /* 0x000fc80004000000 */
[----:B------:R-:W-:-:S04]  /*0c40*/  LOP3.LUT R7, R7, 0x1, R14, 0xf8, !PT ;  /* 0x0000000107077812 */ /* 0x000fc800078ef80e */
[----:B------:R-:W-:-:S05]  /*0c50*/  LOP3.LUT R7, R7, R12, RZ, 0xc0, !PT ;  /* 0x0000000c07077212 */ /* 0x000fca00078ec0ff */
[----:B------:R-:W-:-:S05]  /*0c60*/  IMAD.IADD R7, R14, 0x1, R7 ;  /* 0x000000010e077824 */ /* 0x000fca00078e0207 */
[----:B------:R-:W-:Y:S01]  /*0c70*/  LOP3.LUT R2, R7, R2, RZ, 0xfc, !PT ;  /* 0x0000000207027212 */ /* 0x000fe200078efcff */
[----:B------:R-:W-:Y:S06]  /*0c80*/  BRA `(.L_x_21) ;  /* 0x0000000000107947 */ /* 0x000fec0003800000 */
.L_x_20:
[----:B------:R-:W-:-:S04]  /*0c90*/  LOP3.LUT R2, R2, 0x80000000, RZ, 0xc0, !PT ;  /* 0x8000000002027812 */ /* 0x000fc800078ec0ff */
[----:B------:R-:W-:Y:S01]  /*0ca0*/  LOP3.LUT R2, R2, 0x7f800000, RZ, 0xfc, !PT ;  /* 0x7f80000002027812 */ /* 0x000fe200078efcff */
[----:B------:R-:W-:Y:S06]  /*0cb0*/  BRA `(.L_x_21) ;  /* 0x0000000000047947 */ /* 0x000fec0003800000 */
.L_x_19:
[----:B------:R-:W-:-:S07]  /*0cc0*/  IMAD R2, R12, 0x800000, R2 ;  /* 0x008000000c027824 */ /* 0x000fce00078e0202 */
.L_x_21:
[----:B------:R-:W-:Y:S05]  /*0cd0*/  BSYNC.RECONVERGENT B2 ;  /* 0x0000000000027941 */ /* 0x000fea0003800200 */
.L_x_18:
[----:B------:R-:W-:Y:S05]  /*0ce0*/  BRA `(.L_x_22) ;  /* 0x0000000000207947 */ /* 0x000fea0003800000 */
.L_x_17:
[----:B------:R-:W-:-:S04]  /*0cf0*/  LOP3.LUT R2, R11, 0x80000000, R2, 0x48, !PT ;  /* 0x800000000b027812 */ /* 0x000fc800078e4802 */
[----:B------:R-:W-:Y:S01]  /*0d00*/  LOP3.LUT R2, R2, 0x7f800000, RZ, 0xfc, !PT ;  /* 0x7f80000002027812 */ /* 0x000fe200078efcff */
[----:B------:R-:W-:Y:S06]  /*0d10*/  BRA `(.L_x_22) ;  /* 0x0000000000147947 */ /* 0x000fec0003800000 */
.L_x_16:
[----:B------:R-:W-:Y:S01]  /*0d20*/  LOP3.LUT R2, R11, 0x80000000, R2, 0x48, !PT ;  /* 0x800000000b027812 */ /* 0x000fe200078e4802 */
[----:B------:R-:W-:Y:S06]  /*0d30*/  BRA `(.L_x_22) ;  /* 0x00000000000c7947 */ /* 0x000fec0003800000 */
.L_x_15:
[----:B------:R-:W0:Y:S01]  /*0d40*/  MUFU.RSQ R2, -QNAN ;  /* 0xffc0000000027908 */ /* 0x000e220000001400 */
[----:B------:R-:W-:Y:S05]  /*0d50*/  BRA `(.L_x_22) ;  /* 0x0000000000047947 */ /* 0x000fea0003800000 */
.L_x_14:
[----:B------:R-:W-:-:S07]  /*0d60*/  FADD.FTZ R2, R3, R0 ;  /* 0x0000000003027221 */ /* 0x000fce0000010000 */
.L_x_22:
[----:B------:R-:W-:Y:S05]  /*0d70*/  BSYNC.RECONVERGENT B1 ;  /* 0x0000000000017941 */ /* 0x000fea0003800200 */
.L_x_12:
[----:B------:R-:W-:-:S04]  /*0d80*/  IMAD.MOV.U32 R11, RZ, RZ, 0x0 ;  /* 0x00000000ff0b7424 */ /* 0x000fc800078e00ff */
[----:B0-----:R-:W-:Y:S05]  /*0d90*/  RET.REL.NODEC R10 `(compute_grid_info) ;  /* 0xfffffff00a987950 */ /* 0x001fea0003c3ffff */
.L_x_23:
[----:B------:R-:W-:-:S00]  /*0da0*/  BRA `(.L_x_23) ;  /* 0xfffffffc00fc7947 */ /* 0x000fc0000383ffff */
[----:B------:R-:W-:-:S00]  /*0db0*/  NOP ;  /* 0x0000000000007918 */ /* 0x000fc00000000000 */
        /* <DEDUP_REMOVED lines=12> */
.L_x_24:


//--------------------- .nv.shared.compute_grid_info --------------------------
	.section	.nv.shared.compute_grid_info,"aw",@nobits
	.sectionflags	@""
	.align	16
	.zero		1024


//--------------------- .nv.shared.reserved.0     --------------------------
	.section	.nv.shared.reserved.0,"aw",@nobits
	.weak		__nv_reservedSMEM_offset_0_alias
	.size		__nv_reservedSMEM_offset_0_alias, 0, 64
	.other		__nv_reservedSMEM_offset_0_alias,@"STO_CUDA_RESERVED_SHARED STV_DEFAULT"
__nv_reservedSMEM_offset_0_alias:
	.zero		0
	.zero		64


//--------------------- .nv.constant0.compute_grid_info --------------------------
	.section	.nv.constant0.compute_grid_info,"a",@progbits
	.sectionflags	@""
	.align	4
.nv.constant0.compute_grid_info:
	.zero		952


//--------------------- SYMBOLS --------------------------

	.type		.nv.reservedSmem.offset0,@object
	.size		.nv.reservedSmem.offset0,0x4
	.type		.nv.reservedSmem.cap,@object
	.size		.nv.reservedSmem.cap,0x4
